	.headerflags	@"EF_CUDA_TEXMODE_UNIFIED EF_CUDA_64BIT_ADDRESS EF_CUDA_ACCELERATORS EF_CUDA_SM90 EF_CUDA_VIRTUAL_SM(EF_CUDA_SM90)"
	.elftype	@"ET_EXEC"


//--------------------- .nv.info                  --------------------------
	.section	.nv.info,"",@"SHT_CUDA_INFO"
	.align	4


	//----- nvinfo : EIATTR_REGCOUNT
	.align		4
        /*0000*/ 	.byte	0x04, 0x2f
        /*0002*/ 	.short	(.L_1 - .L_0)
	.align		4
.L_0:
        /*0004*/ 	.word	index@(triton_poi_fused_convolution_relu_5)
        /*0008*/ 	.word	0x0000000c


	//----- nvinfo : EIATTR_MIN_STACK_SIZE
	.align		4
.L_1:
        /*000c*/ 	.byte	0x04, 0x12
        /*000e*/ 	.short	(.L_3 - .L_2)
	.align		4
.L_2:
        /*0010*/ 	.word	index@(triton_poi_fused_convolution_relu_5)
        /*0014*/ 	.word	0x00000000


	//----- nvinfo : EIATTR_FRAME_SIZE
	.align		4
.L_3:
        /*0018*/ 	.byte	0x04, 0x11
        /*001a*/ 	.short	(.L_5 - .L_4)
	.align		4
.L_4:
        /*001c*/ 	.word	index@(triton_poi_fused_convolution_relu_5)
        /*0020*/ 	.word	0x00000000


	//----- nvinfo : EIATTR_MIN_STACK_SIZE
	.align		4
.L_5:
        /*0024*/ 	.byte	0x04, 0x12
        /*0026*/ 	.short	(.L_7 - .L_6)
	.align		4
.L_6:
        /*0028*/ 	.word	index@(triton_poi_fused_convolution_relu_5)
        /*002c*/ 	.word	0x00000000
.L_7:


//--------------------- .nv.info.triton_poi_fused_convolution_relu_5 --------------------------
	.section	.nv.info.triton_poi_fused_convolution_relu_5,"",@"SHT_CUDA_INFO"
	.sectionflags	@""
	.align	4


	//----- nvinfo : EIATTR_CUDA_API_VERSION
	.align		4
        /*0000*/ 	.byte	0x04, 0x37
        /*0002*/ 	.short	(.L_9 - .L_8)
.L_8:
        /*0004*/ 	.word	0x0000007c


	//----- nvinfo : EIATTR_KPARAM_INFO
	.align		4
.L_9:
        /*0008*/ 	.byte	0x04, 0x17
        /*000a*/ 	.short	(.L_11 - .L_10)
.L_10:
        /*000c*/ 	.word	0x00000000
        /*0010*/ 	.short	0x0002
        /*0012*/ 	.short	0x0010
        /*0014*/ 	.byte	0x00, 0xf0, 0x11, 0x00


	//----- nvinfo : EIATTR_KPARAM_INFO
	.align		4
.L_11:
        /*0018*/ 	.byte	0x04, 0x17
        /*001a*/ 	.short	(.L_13 - .L_12)
.L_12:
        /*001c*/ 	.word	0x00000000
        /*0020*/ 	.short	0x0001
        /*0022*/ 	.short	0x0008
        /*0024*/ 	.byte	0x00, 0xf4, 0x21, 0x00


	//----- nvinfo : EIATTR_KPARAM_INFO
	.align		4
.L_13:
        /*0028*/ 	.byte	0x04, 0x17
        /*002a*/ 	.short	(.L_15 - .L_14)
.L_14:
        /*002c*/ 	.word	0x00000000
        /*0030*/ 	.short	0x0000
        /*0032*/ 	.short	0x0000
        /*0034*/ 	.byte	0x00, 0xf4, 0x21, 0x00


	//----- nvinfo : EIATTR_SPARSE_MMA_MASK
	.align		4
.L_15:
        /*0038*/ 	.byte	0x03, 0x50
        /*003a*/ 	.short	0x0000


	//----- nvinfo : EIATTR_MAXREG_COUNT
	.align		4
        /*003c*/ 	.byte	0x03, 0x1b
        /*003e*/ 	.short	0x00ff


	//----- nvinfo : EIATTR_EXIT_INSTR_OFFSETS
	.align		4
        /*0040*/ 	.byte	0x04, 0x1c
        /*0042*/ 	.short	(.L_17 - .L_16)


	//   ....[0]....
.L_16:
        /*0044*/ 	.word	0x00000170


	//   ....[1]....
        /*0048*/ 	.word	0x00000190


	//----- nvinfo : EIATTR_REQNTID
	.align		4
.L_17:
        /*004c*/ 	.byte	0x04, 0x10
        /*004e*/ 	.short	(.L_19 - .L_18)
.L_18:
        /*0050*/ 	.word	0x00000080
        /*0054*/ 	.word	0x00000001
        /*0058*/ 	.word	0x00000001


	//----- nvinfo : EIATTR_CBANK_PARAM_SIZE
	.align		4
.L_19:
        /*005c*/ 	.byte	0x03, 0x19
        /*005e*/ 	.short	0x0014


	//----- nvinfo : EIATTR_PARAM_CBANK
	.align		4
        /*0060*/ 	.byte	0x04, 0x0a
        /*0062*/ 	.short	(.L_21 - .L_20)
	.align		4
.L_20:
        /*0064*/ 	.word	index@(.nv.constant0.triton_poi_fused_convolution_relu_5)
        /*0068*/ 	.short	0x0210
        /*006a*/ 	.short	0x0014


	//----- nvinfo : EIATTR_SW_WAR
	.align		4
.L_21:
        /*006c*/ 	.byte	0x04, 0x36
        /*006e*/ 	.short	(.L_23 - .L_22)
.L_22:
        /*0070*/ 	.word	0x00000008
.L_23:


//--------------------- .nv.callgraph             --------------------------
	.section	.nv.callgraph,"",@"SHT_CUDA_CALLGRAPH"
	.align	4
	.sectionentsize	8
	.align		4
        /*0000*/ 	.word	0x00000000
	.align		4
        /*0004*/ 	.word	0xffffffff
	.align		4
        /*0008*/ 	.word	0x00000000
	.align		4
        /*000c*/ 	.word	0xfffffffe
	.align		4
        /*0010*/ 	.word	0x00000000
	.align		4
        /*0014*/ 	.word	0xfffffffd
	.align		4
        /*0018*/ 	.word	0x00000000
	.align		4
        /*001c*/ 	.word	0xfffffffc


//--------------------- .text.triton_poi_fused_convolution_relu_5 --------------------------
	.section	.text.triton_poi_fused_convolution_relu_5,"ax",@progbits
	.align	128
        .global         triton_poi_fused_convolution_relu_5
        .type           triton_poi_fused_convolution_relu_5,@function
        .size           triton_poi_fused_convolution_relu_5,(.L_x_1 - triton_poi_fused_convolution_relu_5)
        .other          triton_poi_fused_convolution_relu_5,@"STO_CUDA_ENTRY STV_DEFAULT"
triton_poi_fused_convolution_relu_5:
.text.triton_poi_fused_convolution_relu_5:
[----:B------:R-:W0:Y:S02]  /*0000*/  LDC R1, c[0x0][0x28] ;  /* 0x00000a00ff017b82 */ /* 0x000e240000000800 */
[----:B------:R-:W1:Y:S01]  /*0010*/  S2R R0, SR_TID.X ;  /* 0x0000000000007919 */ /* 0x000e620000002100 */
[----:B------:R-:W2:Y:S01]  /*0020*/  LDC.64 R2, c[0x0][0x210] ;  /* 0x00008400ff027b82 */ /* 0x000ea20000000a00 */
[----:B------:R-:W-:Y:S01]  /*0030*/  ULDC.64 UR4, c[0x0][0x208] ;  /* 0x0000820000047ab9 */ /* 0x000fe20000000a00 */
[----:B------:R-:W3:Y:S06]  /*0040*/  S2R R7, SR_CTAID.X ;  /* 0x0000000000077919 */ /* 0x000eec0000002500 */
[----:B------:R-:W4:Y:S01]  /*0050*/  LDC.64 R4, c[0x0][0x218] ;  /* 0x00008600ff047b82 */ /* 0x000f220000000a00 */
[----:B-1----:R-:W-:-:S02]  /*0060*/  LOP3.LUT R0, R0, 0x7f, RZ, 0xc0, !PT ;  /* 0x0000007f00007812 */ /* 0x002fc400078ec0ff */
[----:B---3--:R-:W-:-:S03]  /*0070*/  SHF.R.S32.HI R6, RZ, 0x18, R7 ;  /* 0x00000018ff067819 */ /* 0x008fc60000011407 */
[----:B------:R-:W-:Y:S01]  /*0080*/  IMAD R7, R7, 0x80, R0 ;  /* 0x0000008007077824 */ /* 0x000fe200078e0200 */
[----:B------:R-:W-:-:S03]  /*0090*/  SGXT R0, R6, 0x1 ;  /* 0x000000010600781a */ /* 0x000fc60000000200 */
[C---:B--2---:R-:W-:Y:S01]  /*00a0*/  IMAD.WIDE R2, R7.reuse, 0x4, R2 ;  /* 0x0000000407027825 */ /* 0x044fe200078e0202 */
[----:B------:R-:W-:Y:S02]  /*00b0*/  ISETP.GE.AND P1, PT, R7, 0x800, PT ;  /* 0x000008000700780c */ /* 0x000fe40003f26270 */
[----:B------:R-:W-:-:S04]  /*00c0*/  LEA.HI R0, R0, R7, RZ, 0x7 ;  /* 0x0000000700007211 */ /* 0x000fc800078f38ff */
[----:B------:R-:W-:-:S05]  /*00d0*/  LOP3.LUT R0, R0, 0xffffff80, RZ, 0xc0, !PT ;  /* 0xffffff8000007812 */ /* 0x000fca00078ec0ff */
[----:B------:R-:W-:Y:S02]  /*00e0*/  IMAD.IADD R9, R7, 0x1, -R0 ;  /* 0x0000000107097824 */ /* 0x000fe400078e0a00 */
[----:B------:R-:W-:Y:S02]  /*00f0*/  IMAD.MOV.U32 R0, RZ, RZ, RZ ;  /* 0x000000ffff007224 */ /* 0x000fe400078e00ff */
[----:B------:R-:W-:Y:S02]  /*0100*/  IMAD.MOV.U32 R7, RZ, RZ, RZ ;  /* 0x000000ffff077224 */ /* 0x000fe400078e00ff */
[----:B----4-:R-:W-:Y:S02]  /*0110*/  IMAD.WIDE R4, R9, 0x4, R4 ;  /* 0x0000000409047825 */ /* 0x010fe400078e0204 */
[----:B------:R-:W2:Y:S04]  /*0120*/  @!P1 LDG.E R0, desc[UR4][R2.64] ;  /* 0x0000000402009981 */ /* 0x000ea8000c1e1900 */
[----:B------:R-:W2:Y:S02]  /*0130*/  @!P1 LDG.E.EL R7, desc[UR4][R4.64] ;  /* 0x0000000404079981 */ /* 0x000ea4000c2e1900 */
[----:B--2---:R-:W-:Y:S01]  /*0140*/  FADD R6, R7, R0 ;  /* 0x0000000007067221 */ /* 0x004fe20000000000 */
[----:B------:R-:W-:-:S04]  /*0150*/  FSETP.GEU.AND P0, PT, R0, -R7, PT ;  /* 0x800000070000720b */ /* 0x000fc80003f0e000 */
[----:B------:R-:W-:Y:S01]  /*0160*/  FSEL R7, R6, RZ, P0 ;  /* 0x000000ff06077208 */ /* 0x000fe20000000000 */
[----:B------:R-:W-:Y:S08]  /*0170*/  @P1 EXIT ;  /* 0x000000000000194d */ /* 0x000ff00003800000 */
[----:B------:R-:W-:Y:S01]  /*0180*/  STG.E desc[UR4][R2.64], R7 ;  /* 0x0000000702007986 */ /* 0x000fe2000c101904 */
[----:B------:R-:W-:Y:S05]  /*0190*/  EXIT ;  /* 0x000000000000794d */ /* 0x000fea0003800000 */
.L_x_0:
[----:B------:R-:W-:-:S00]  /*01a0*/  BRA `(.L_x_0) ;  /* 0xfffffffc00fc7947 */ /* 0x000fc0000383ffff */
[----:B------:R-:W-:-:S00]  /*01b0*/  NOP ;  /* 0x0000000000007918 */ /* 0x000fc00000000000 */
        /* <DEDUP_REMOVED lines=12> */
.L_x_1:


//--------------------- .nv.constant0.triton_poi_fused_convolution_relu_5 --------------------------
	.section	.nv.constant0.triton_poi_fused_convolution_relu_5,"a",@progbits
	.sectionflags	@""
	.align	4
.nv.constant0.triton_poi_fused_convolution_relu_5:
	.zero		548
